	.headerflags	@"EF_CUDA_TEXMODE_UNIFIED EF_CUDA_64BIT_ADDRESS EF_CUDA_ACCELERATORS EF_CUDA_SM90 EF_CUDA_VIRTUAL_SM(EF_CUDA_SM90)"
	.elftype	@"ET_EXEC"


//--------------------- .nv.info                  --------------------------
	.section	.nv.info,"",@"SHT_CUDA_INFO"
	.align	4


	//----- nvinfo : EIATTR_REGCOUNT
	.align		4
        /*0000*/ 	.byte	0x04, 0x2f
        /*0002*/ 	.short	(.L_3 - .L_2)
	.align		4
.L_2:
        /*0004*/ 	.word	index@(triton_poi_fused__native_batch_norm_legit_no_training_4)
        /*0008*/ 	.word	0x00000012


	//----- nvinfo : EIATTR_MIN_STACK_SIZE
	.align		4
.L_3:
        /*000c*/ 	.byte	0x04, 0x12
        /*000e*/ 	.short	(.L_5 - .L_4)
	.align		4
.L_4:
        /*0010*/ 	.word	index@(triton_poi_fused__native_batch_norm_legit_no_training_4)
        /*0014*/ 	.word	0x00000000


	//----- nvinfo : EIATTR_FRAME_SIZE
	.align		4
.L_5:
        /*0018*/ 	.byte	0x04, 0x11
        /*001a*/ 	.short	(.L_7 - .L_6)
	.align		4
.L_6:
        /*001c*/ 	.word	index@(triton_poi_fused__native_batch_norm_legit_no_training_4)
        /*0020*/ 	.word	0x00000000


	//----- nvinfo : EIATTR_MIN_STACK_SIZE
	.align		4
.L_7:
        /*0024*/ 	.byte	0x04, 0x12
        /*0026*/ 	.short	(.L_9 - .L_8)
	.align		4
.L_8:
        /*0028*/ 	.word	index@(triton_poi_fused__native_batch_norm_legit_no_training_4)
        /*002c*/ 	.word	0x00000000
.L_9:


//--------------------- .nv.info.triton_poi_fused__native_batch_norm_legit_no_training_4 --------------------------
	.section	.nv.info.triton_poi_fused__native_batch_norm_legit_no_training_4,"",@"SHT_CUDA_INFO"
	.sectionflags	@""
	.align	4


	//----- nvinfo : EIATTR_CUDA_API_VERSION
	.align		4
        /*0000*/ 	.byte	0x04, 0x37
        /*0002*/ 	.short	(.L_11 - .L_10)
.L_10:
        /*0004*/ 	.word	0x0000007c


	//----- nvinfo : EIATTR_KPARAM_INFO
	.align		4
.L_11:
        /*0008*/ 	.byte	0x04, 0x17
        /*000a*/ 	.short	(.L_13 - .L_12)
.L_12:
        /*000c*/ 	.word	0x00000000
        /*0010*/ 	.short	0x0006
        /*0012*/ 	.short	0x0030
        /*0014*/ 	.byte	0x00, 0xf0, 0x11, 0x00


	//----- nvinfo : EIATTR_KPARAM_INFO
	.align		4
.L_13:
        /*0018*/ 	.byte	0x04, 0x17
        /*001a*/ 	.short	(.L_15 - .L_14)
.L_14:
        /*001c*/ 	.word	0x00000000
        /*0020*/ 	.short	0x0005
        /*0022*/ 	.short	0x0028
        /*0024*/ 	.byte	0x00, 0xf4, 0x21, 0x00


	//----- nvinfo : EIATTR_KPARAM_INFO
	.align		4
.L_15:
        /*0028*/ 	.byte	0x04, 0x17
        /*002a*/ 	.short	(.L_17 - .L_16)
.L_16:
        /*002c*/ 	.word	0x00000000
        /*0030*/ 	.short	0x0004
        /*0032*/ 	.short	0x0020
        /*0034*/ 	.byte	0x00, 0xf4, 0x21, 0x00


	//----- nvinfo : EIATTR_KPARAM_INFO
	.align		4
.L_17:
        /*0038*/ 	.byte	0x04, 0x17
        /*003a*/ 	.short	(.L_19 - .L_18)
.L_18:
        /*003c*/ 	.word	0x00000000
        /*0040*/ 	.short	0x0003
        /*0042*/ 	.short	0x0018
        /*0044*/ 	.byte	0x00, 0xf4, 0x21, 0x00


	//----- nvinfo : EIATTR_KPARAM_INFO
	.align		4
.L_19:
        /*0048*/ 	.byte	0x04, 0x17
        /*004a*/ 	.short	(.L_21 - .L_20)
.L_20:
        /*004c*/ 	.word	0x00000000
        /*0050*/ 	.short	0x0002
        /*0052*/ 	.short	0x0010
        /*0054*/ 	.byte	0x00, 0xf4, 0x21, 0x00


	//----- nvinfo : EIATTR_KPARAM_INFO
	.align		4
.L_21:
        /*0058*/ 	.byte	0x04, 0x17
        /*005a*/ 	.short	(.L_23 - .L_22)
.L_22:
        /*005c*/ 	.word	0x00000000
        /*0060*/ 	.short	0x0001
        /*0062*/ 	.short	0x0008
        /*0064*/ 	.byte	0x00, 0xf4, 0x21, 0x00


	//----- nvinfo : EIATTR_KPARAM_INFO
	.align		4
.L_23:
        /*0068*/ 	.byte	0x04, 0x17
        /*006a*/ 	.short	(.L_25 - .L_24)
.L_24:
        /*006c*/ 	.word	0x00000000
        /*0070*/ 	.short	0x0000
        /*0072*/ 	.short	0x0000
        /*0074*/ 	.byte	0x00, 0xf4, 0x21, 0x00


	//----- nvinfo : EIATTR_SPARSE_MMA_MASK
	.align		4
.L_25:
        /*0078*/ 	.byte	0x03, 0x50
        /*007a*/ 	.short	0x0000


	//----- nvinfo : EIATTR_MAXREG_COUNT
	.align		4
        /*007c*/ 	.byte	0x03, 0x1b
        /*007e*/ 	.short	0x00ff


	//----- nvinfo : EIATTR_EXIT_INSTR_OFFSETS
	.align		4
        /*0080*/ 	.byte	0x04, 0x1c
        /*0082*/ 	.short	(.L_27 - .L_26)


	//   ....[0]....
.L_26:
        /*0084*/ 	.word	0x00000300


	//   ....[1]....
        /*0088*/ 	.word	0x00000320


	//----- nvinfo : EIATTR_REQNTID
	.align		4
.L_27:
        /*008c*/ 	.byte	0x04, 0x10
        /*008e*/ 	.short	(.L_29 - .L_28)
.L_28:
        /*0090*/ 	.word	0x00000080
        /*0094*/ 	.word	0x00000001
        /*0098*/ 	.word	0x00000001


	//----- nvinfo : EIATTR_CBANK_PARAM_SIZE
	.align		4
.L_29:
        /*009c*/ 	.byte	0x03, 0x19
        /*009e*/ 	.short	0x0034


	//----- nvinfo : EIATTR_PARAM_CBANK
	.align		4
        /*00a0*/ 	.byte	0x04, 0x0a
        /*00a2*/ 	.short	(.L_31 - .L_30)
	.align		4
.L_30:
        /*00a4*/ 	.word	index@(.nv.constant0.triton_poi_fused__native_batch_norm_legit_no_training_4)
        /*00a8*/ 	.short	0x0210
        /*00aa*/ 	.short	0x0034


	//----- nvinfo : EIATTR_SW_WAR
	.align		4
.L_31:
        /*00ac*/ 	.byte	0x04, 0x36
        /*00ae*/ 	.short	(.L_33 - .L_32)
.L_32:
        /*00b0*/ 	.word	0x00000008
.L_33:


//--------------------- .nv.callgraph             --------------------------
	.section	.nv.callgraph,"",@"SHT_CUDA_CALLGRAPH"
	.align	4
	.sectionentsize	8
	.align		4
        /*0000*/ 	.word	0x00000000
	.align		4
        /*0004*/ 	.word	0xffffffff
	.align		4
        /*0008*/ 	.word	0x00000000
	.align		4
        /*000c*/ 	.word	0xfffffffe
	.align		4
        /*0010*/ 	.word	0x00000000
	.align		4
        /*0014*/ 	.word	0xfffffffd
	.align		4
        /*0018*/ 	.word	0x00000000
	.align		4
        /*001c*/ 	.word	0xfffffffc


//--------------------- .nv.constant4             --------------------------
	.section	.nv.constant4,"a",@progbits
	.align	8
	.align		8
.nv.constant4:
        /*0000*/ 	.dword	_$_str
	.align		8
        /*0008*/ 	.dword	_$_str_$_2


//--------------------- .text.triton_poi_fused__native_batch_norm_legit_no_training_4 --------------------------
	.section	.text.triton_poi_fused__native_batch_norm_legit_no_training_4,"ax",@progbits
	.align	128
        .global         triton_poi_fused__native_batch_norm_legit_no_training_4
        .type           triton_poi_fused__native_batch_norm_legit_no_training_4,@function
        .size           triton_poi_fused__native_batch_norm_legit_no_training_4,(.L_x_1 - triton_poi_fused__native_batch_norm_legit_no_training_4)
        .other          triton_poi_fused__native_batch_norm_legit_no_training_4,@"STO_CUDA_ENTRY STV_DEFAULT"
triton_poi_fused__native_batch_norm_legit_no_training_4:
.text.triton_poi_fused__native_batch_norm_legit_no_training_4:
[----:B------:R-:W0:Y:S01]  /*0000*/  LDC R1, c[0x0][0x28] ;  /* 0x00000a00ff017b82 */ /* 0x000e220000000800 */
[----:B------:R-:W1:Y:S07]  /*0010*/  S2R R0, SR_TID.X ;  /* 0x0000000000007919 */ /* 0x000e6e0000002100 */
[----:B------:R-:W2:Y:S01]  /*0020*/  LDC.64 R8, c[0x0][0x220] ;  /* 0x00008800ff087b82 */ /* 0x000ea20000000a00 */
[----:B------:R-:W-:Y:S01]  /*0030*/  HFMA2.MMA R14, -RZ, RZ, 0, 0 ;  /* 0x00000000ff0e7435 */ /* 0x000fe200000001ff */
[----:B------:R-:W-:Y:S01]  /*0040*/  ULDC.64 UR4, c[0x0][0x208] ;  /* 0x0000820000047ab9 */ /* 0x000fe20000000a00 */
[----:B------:R-:W3:Y:S05]  /*0050*/  S2R R3, SR_CTAID.X ;  /* 0x0000000000037919 */ /* 0x000eea0000002500 */
[----:B------:R-:W4:Y:S08]  /*0060*/  LDC.64 R4, c[0x0][0x210] ;  /* 0x00008400ff047b82 */ /* 0x000f300000000a00 */
[----:B------:R-:W5:Y:S08]  /*0070*/  LDC.64 R6, c[0x0][0x218] ;  /* 0x00008600ff067b82 */ /* 0x000f700000000a00 */
[----:B------:R-:W5:Y:S01]  /*0080*/  LDC.64 R10, c[0x0][0x228] ;  /* 0x00008a00ff0a7b82 */ /* 0x000f620000000a00 */
[----:B-1----:R-:W-:-:S07]  /*0090*/  LOP3.LUT R0, R0, 0x7f, RZ, 0xc0, !PT ;  /* 0x0000007f00007812 */ /* 0x002fce00078ec0ff */
[----:B------:R-:W1:Y:S01]  /*00a0*/  LDC.64 R12, c[0x0][0x230] ;  /* 0x00008c00ff0c7b82 */ /* 0x000e620000000a00 */
[----:B---3--:R-:W-:Y:S02]  /*00b0*/  SHF.R.S32.HI R2, RZ, 0x18, R3 ;  /* 0x00000018ff027819 */ /* 0x008fe40000011403 */
[----:B------:R-:W-:Y:S02]  /*00c0*/  LEA R0, R3, R0, 0x7 ;  /* 0x0000000003007211 */ /* 0x000fe400078e38ff */
[----:B------:R-:W-:Y:S02]  /*00d0*/  SGXT R3, R2, 0x1 ;  /* 0x000000010203781a */ /* 0x000fe40000000200 */
[----:B------:R-:W-:Y:S02]  /*00e0*/  ISETP.GE.AND P2, PT, R0, 0x200, PT ;  /* 0x000002000000780c */ /* 0x000fe40003f46270 */
[----:B------:R-:W-:-:S04]  /*00f0*/  LEA.HI R3, R3, R0, RZ, 0x6 ;  /* 0x0000000003037211 */ /* 0x000fc800078f30ff */
[----:B------:R-:W-:-:S04]  /*0100*/  SHF.R.S32.HI R2, RZ, 0x6, R3 ;  /* 0x00000006ff027819 */ /* 0x000fc80000011403 */
[----:B------:R-:W-:-:S04]  /*0110*/  LEA.HI R3, R3, R2, RZ, 0x1 ;  /* 0x0000000203037211 */ /* 0x000fc800078f08ff */
[----:B------:R-:W-:-:S04]  /*0120*/  LOP3.LUT R3, R3, 0xfffffffe, RZ, 0xc0, !PT ;  /* 0xfffffffe03037812 */ /* 0x000fc800078ec0ff */
[----:B------:R-:W-:-:S05]  /*0130*/  IADD3 R15, R2, -R3, RZ ;  /* 0x80000003020f7210 */ /* 0x000fca0007ffe0ff */
[----:B--2---:R-:W-:-:S05]  /*0140*/  IMAD.WIDE R8, R15, 0x4, R8 ;  /* 0x000000040f087825 */ /* 0x004fca00078e0208 */
[----:B------:R2:W3:Y:S01]  /*0150*/  @!P2 LDG.E.EL R14, desc[UR4][R8.64] ;  /* 0x00000004080ea981 */ /* 0x0004e2000c2e1900 */
[----:B------:R-:W-:Y:S01]  /*0160*/  CS2R R2, SRZ ;  /* 0x0000000000027805 */ /* 0x000fe2000001ff00 */
[----:B----4-:R-:W-:-:S04]  /*0170*/  IMAD.WIDE R4, R0, 0x4, R4 ;  /* 0x0000000400047825 */ /* 0x010fc800078e0204 */
[C---:B-----5:R-:W-:Y:S01]  /*0180*/  IMAD.WIDE R6, R15.reuse, 0x4, R6 ;  /* 0x000000040f067825 */ /* 0x060fe200078e0206 */
[----:B------:R4:W5:Y:S03]  /*0190*/  @!P2 LDG.E R2, desc[UR4][R4.64] ;  /* 0x000000040402a981 */ /* 0x000966000c1e1900 */
[C---:B0-2---:R-:W-:Y:S01]  /*01a0*/  IMAD.WIDE R8, R15.reuse, 0x4, R10 ;  /* 0x000000040f087825 */ /* 0x045fe200078e020a */
[----:B------:R0:W5:Y:S03]  /*01b0*/  @!P2 LDG.E.EL R3, desc[UR4][R6.64] ;  /* 0x000000040603a981 */ /* 0x000166000c2e1900 */
[----:B-1----:R-:W-:Y:S01]  /*01c0*/  IMAD.WIDE R10, R15, 0x4, R12 ;  /* 0x000000040f0a7825 */ /* 0x002fe200078e020c */
[----:B------:R-:W-:Y:S01]  /*01d0*/  CS2R R12, SRZ ;  /* 0x00000000000c7805 */ /* 0x000fe2000001ff00 */
[----:B----4-:R-:W1:Y:S05]  /*01e0*/  LDC.64 R4, c[0x0][0x238] ;  /* 0x00008e00ff047b82 */ /* 0x010e6a0000000a00 */
[----:B------:R-:W2:Y:S04]  /*01f0*/  @!P2 LDG.E.EL R12, desc[UR4][R8.64] ;  /* 0x00000004080ca981 */ /* 0x000ea8000c2e1900 */
[----:B------:R-:W2:Y:S01]  /*0200*/  @!P2 LDG.E.EL R13, desc[UR4][R10.64] ;  /* 0x000000040a0da981 */ /* 0x000ea2000c2e1900 */
[----:B0-----:R-:W-:Y:S01]  /*0210*/  MOV R6, 0x3e800000 ;  /* 0x3e80000000067802 */ /* 0x001fe20000000f00 */
[----:B---3--:R-:W-:-:S04]  /*0220*/  FADD R14, R14, 9.9999997473787516356e-06 ;  /* 0x3727c5ac0e0e7421 */ /* 0x008fc80000000000 */
[----:B------:R-:W0:Y:S01]  /*0230*/  MUFU.SQRT R15, R14 ;  /* 0x0000000e000f7308 */ /* 0x000e220000002000 */
[----:B-----5:R-:W-:Y:S01]  /*0240*/  FADD R2, -R3, R2 ;  /* 0x0000000203027221 */ /* 0x020fe20000000100 */
[C---:B0-----:R-:W-:Y:S02]  /*0250*/  FSETP.GT.AND P0, PT, R15.reuse, 8.50705917302346158658e+37, PT ;  /* 0x7e8000000f00780b */ /* 0x041fe40003f04000 */
[----:B------:R-:W-:Y:S02]  /*0260*/  FSETP.GEU.AND P1, PT, R15, 1.175494350822287508e-38, PT ;  /* 0x008000000f00780b */ /* 0x000fe40003f2e000 */
[----:B------:R-:W-:-:S09]  /*0270*/  FSEL R6, R6, 1, P0 ;  /* 0x3f80000006067808 */ /* 0x000fd20000000000 */
[----:B------:R-:W-:Y:S02]  /*0280*/  @P0 FMUL R15, R15, 0.25 ;  /* 0x3e8000000f0f0820 */ /* 0x000fe40000400000 */
[----:B------:R-:W-:Y:S02]  /*0290*/  @!P1 FMUL R6, R6, 16777216 ;  /* 0x4b80000006069820 */ /* 0x000fe40000400000 */
[----:B------:R-:W-:-:S06]  /*02a0*/  @!P1 FMUL R15, R15, 16777216 ;  /* 0x4b8000000f0f9820 */ /* 0x000fcc0000400000 */
[----:B------:R-:W0:Y:S02]  /*02b0*/  MUFU.RCP R15, R15 ;  /* 0x0000000f000f7308 */ /* 0x000e240000001000 */
[----:B0-----:R-:W-:-:S04]  /*02c0*/  FMUL R3, R15, R6 ;  /* 0x000000060f037220 */ /* 0x001fc80000400000 */
[----:B------:R-:W-:Y:S01]  /*02d0*/  FMUL R6, R2, R3 ;  /* 0x0000000302067220 */ /* 0x000fe20000400000 */
[----:B-1----:R-:W-:-:S04]  /*02e0*/  IMAD.WIDE R2, R0, 0x4, R4 ;  /* 0x0000000400027825 */ /* 0x002fc800078e0204 */
[----:B--2---:R-:W-:Y:S01]  /*02f0*/  FFMA R13, R6, R12, R13 ;  /* 0x0000000c060d7223 */ /* 0x004fe2000000000d */
[----:B------:R-:W-:Y:S06]  /*0300*/  @P2 EXIT ;  /* 0x000000000000294d */ /* 0x000fec0003800000 */
[----:B------:R-:W-:Y:S01]  /*0310*/  STG.E desc[UR4][R2.64], R13 ;  /* 0x0000000d02007986 */ /* 0x000fe2000c101904 */
[----:B------:R-:W-:Y:S05]  /*0320*/  EXIT ;  /* 0x000000000000794d */ /* 0x000fea0003800000 */
.L_x_0:
[----:B------:R-:W-:-:S00]  /*0330*/  BRA `(.L_x_0) ;  /* 0xfffffffc00fc7947 */ /* 0x000fc0000383ffff */
[----:B------:R-:W-:-:S00]  /*0340*/  NOP ;  /* 0x0000000000007918 */ /* 0x000fc00000000000 */
        /* <DEDUP_REMOVED lines=11> */
.L_x_1:


//--------------------- .nv.global.init           --------------------------
	.section	.nv.global.init,"aw",@progbits
.nv.global.init:
	.type		_$_str,@object
	.size		_$_str,(_$_str_$_2 - _$_str)
_$_str:
        /*0000*/ 	.byte	0x5f, 0x5f, 0x43, 0x55, 0x44, 0x41, 0x5f, 0x46, 0x54, 0x5a, 0x00
	.type		_$_str_$_2,@object
	.size		_$_str_$_2,(.L_1 - _$_str_$_2)
_$_str_$_2:
        /*000b*/ 	.byte	0x5f, 0x5f, 0x43, 0x55, 0x44, 0x41, 0x5f, 0x50, 0x52, 0x45, 0x43, 0x5f, 0x53, 0x51, 0x52, 0x54
        /*001b*/ 	.byte	0x00
.L_1:


//--------------------- .nv.constant0.triton_poi_fused__native_batch_norm_legit_no_training_4 --------------------------
	.section	.nv.constant0.triton_poi_fused__native_batch_norm_legit_no_training_4,"a",@progbits
	.sectionflags	@""
	.align	4
.nv.constant0.triton_poi_fused__native_batch_norm_legit_no_training_4:
	.zero		580
